	.headerflags	@"EF_CUDA_TEXMODE_UNIFIED EF_CUDA_64BIT_ADDRESS EF_CUDA_ACCELERATORS EF_CUDA_SM90 EF_CUDA_VIRTUAL_SM(EF_CUDA_SM90)"
	.elftype	@"ET_EXEC"


//--------------------- .nv.info                  --------------------------
	.section	.nv.info,"",@"SHT_CUDA_INFO"
	.align	4


	//----- nvinfo : EIATTR_REGCOUNT
	.align		4
        /*0000*/ 	.byte	0x04, 0x2f
        /*0002*/ 	.short	(.L_3 - .L_2)
	.align		4
.L_2:
        /*0004*/ 	.word	index@(triton_poi_fused_div_maximum_mean_std_sub_10)
        /*0008*/ 	.word	0x00000020


	//----- nvinfo : EIATTR_MIN_STACK_SIZE
	.align		4
.L_3:
        /*000c*/ 	.byte	0x04, 0x12
        /*000e*/ 	.short	(.L_5 - .L_4)
	.align		4
.L_4:
        /*0010*/ 	.word	index@(triton_poi_fused_div_maximum_mean_std_sub_10)
        /*0014*/ 	.word	0x00000000


	//----- nvinfo : EIATTR_FRAME_SIZE
	.align		4
.L_5:
        /*0018*/ 	.byte	0x04, 0x11
        /*001a*/ 	.short	(.L_7 - .L_6)
	.align		4
.L_6:
        /*001c*/ 	.word	index@(triton_poi_fused_div_maximum_mean_std_sub_10)
        /*0020*/ 	.word	0x00000000


	//----- nvinfo : EIATTR_MIN_STACK_SIZE
	.align		4
.L_7:
        /*0024*/ 	.byte	0x04, 0x12
        /*0026*/ 	.short	(.L_9 - .L_8)
	.align		4
.L_8:
        /*0028*/ 	.word	index@(triton_poi_fused_div_maximum_mean_std_sub_10)
        /*002c*/ 	.word	0x00000000
.L_9:


//--------------------- .nv.info.triton_poi_fused_div_maximum_mean_std_sub_10 --------------------------
	.section	.nv.info.triton_poi_fused_div_maximum_mean_std_sub_10,"",@"SHT_CUDA_INFO"
	.sectionflags	@""
	.align	4


	//----- nvinfo : EIATTR_CUDA_API_VERSION
	.align		4
        /*0000*/ 	.byte	0x04, 0x37
        /*0002*/ 	.short	(.L_11 - .L_10)
.L_10:
        /*0004*/ 	.word	0x0000007c


	//----- nvinfo : EIATTR_KPARAM_INFO
	.align		4
.L_11:
        /*0008*/ 	.byte	0x04, 0x17
        /*000a*/ 	.short	(.L_13 - .L_12)
.L_12:
        /*000c*/ 	.word	0x00000000
        /*0010*/ 	.short	0x0005
        /*0012*/ 	.short	0x0024
        /*0014*/ 	.byte	0x00, 0xf0, 0x11, 0x00


	//----- nvinfo : EIATTR_KPARAM_INFO
	.align		4
.L_13:
        /*0018*/ 	.byte	0x04, 0x17
        /*001a*/ 	.short	(.L_15 - .L_14)
.L_14:
        /*001c*/ 	.word	0x00000000
        /*0020*/ 	.short	0x0004
        /*0022*/ 	.short	0x0020
        /*0024*/ 	.byte	0x00, 0xf0, 0x11, 0x00


	//----- nvinfo : EIATTR_KPARAM_INFO
	.align		4
.L_15:
        /*0028*/ 	.byte	0x04, 0x17
        /*002a*/ 	.short	(.L_17 - .L_16)
.L_16:
        /*002c*/ 	.word	0x00000000
        /*0030*/ 	.short	0x0003
        /*0032*/ 	.short	0x0018
        /*0034*/ 	.byte	0x00, 0xf4, 0x21, 0x00


	//----- nvinfo : EIATTR_KPARAM_INFO
	.align		4
.L_17:
        /*0038*/ 	.byte	0x04, 0x17
        /*003a*/ 	.short	(.L_19 - .L_18)
.L_18:
        /*003c*/ 	.word	0x00000000
        /*0040*/ 	.short	0x0002
        /*0042*/ 	.short	0x0010
        /*0044*/ 	.byte	0x00, 0xf4, 0x21, 0x00


	//----- nvinfo : EIATTR_KPARAM_INFO
	.align		4
.L_19:
        /*0048*/ 	.byte	0x04, 0x17
        /*004a*/ 	.short	(.L_21 - .L_20)
.L_20:
        /*004c*/ 	.word	0x00000000
        /*0050*/ 	.short	0x0001
        /*0052*/ 	.short	0x0008
        /*0054*/ 	.byte	0x00, 0xf4, 0x21, 0x00


	//----- nvinfo : EIATTR_KPARAM_INFO
	.align		4
.L_21:
        /*0058*/ 	.byte	0x04, 0x17
        /*005a*/ 	.short	(.L_23 - .L_22)
.L_22:
        /*005c*/ 	.word	0x00000000
        /*0060*/ 	.short	0x0000
        /*0062*/ 	.short	0x0000
        /*0064*/ 	.byte	0x00, 0xf4, 0x21, 0x00


	//----- nvinfo : EIATTR_SPARSE_MMA_MASK
	.align		4
.L_23:
        /*0068*/ 	.byte	0x03, 0x50
        /*006a*/ 	.short	0x0000


	//----- nvinfo : EIATTR_MAXREG_COUNT
	.align		4
        /*006c*/ 	.byte	0x03, 0x1b
        /*006e*/ 	.short	0x00ff


	//----- nvinfo : EIATTR_EXIT_INSTR_OFFSETS
	.align		4
        /*0070*/ 	.byte	0x04, 0x1c
        /*0072*/ 	.short	(.L_25 - .L_24)


	//   ....[0]....
.L_24:
        /*0074*/ 	.word	0x00000d40


	//   ....[1]....
        /*0078*/ 	.word	0x00000de0


	//----- nvinfo : EIATTR_REQNTID
	.align		4
.L_25:
        /*007c*/ 	.byte	0x04, 0x10
        /*007e*/ 	.short	(.L_27 - .L_26)
.L_26:
        /*0080*/ 	.word	0x00000080
        /*0084*/ 	.word	0x00000001
        /*0088*/ 	.word	0x00000001


	//----- nvinfo : EIATTR_CBANK_PARAM_SIZE
	.align		4
.L_27:
        /*008c*/ 	.byte	0x03, 0x19
        /*008e*/ 	.short	0x0028


	//----- nvinfo : EIATTR_PARAM_CBANK
	.align		4
        /*0090*/ 	.byte	0x04, 0x0a
        /*0092*/ 	.short	(.L_29 - .L_28)
	.align		4
.L_28:
        /*0094*/ 	.word	index@(.nv.constant0.triton_poi_fused_div_maximum_mean_std_sub_10)
        /*0098*/ 	.short	0x0210
        /*009a*/ 	.short	0x0028


	//----- nvinfo : EIATTR_SW_WAR
	.align		4
.L_29:
        /*009c*/ 	.byte	0x04, 0x36
        /*009e*/ 	.short	(.L_31 - .L_30)
.L_30:
        /*00a0*/ 	.word	0x00000008
.L_31:


//--------------------- .nv.callgraph             --------------------------
	.section	.nv.callgraph,"",@"SHT_CUDA_CALLGRAPH"
	.align	4
	.sectionentsize	8
	.align		4
        /*0000*/ 	.word	0x00000000
	.align		4
        /*0004*/ 	.word	0xffffffff
	.align		4
        /*0008*/ 	.word	0x00000000
	.align		4
        /*000c*/ 	.word	0xfffffffe
	.align		4
        /*0010*/ 	.word	0x00000000
	.align		4
        /*0014*/ 	.word	0xfffffffd
	.align		4
        /*0018*/ 	.word	0x00000000
	.align		4
        /*001c*/ 	.word	0xfffffffc


//--------------------- .nv.constant4             --------------------------
	.section	.nv.constant4,"a",@progbits
	.align	8
	.align		8
.nv.constant4:
        /*0000*/ 	.dword	_$_str
	.align		8
        /*0008*/ 	.dword	_$_str_$_2


//--------------------- .text.triton_poi_fused_div_maximum_mean_std_sub_10 --------------------------
	.section	.text.triton_poi_fused_div_maximum_mean_std_sub_10,"ax",@progbits
	.sectionflags	@"SHF_BARRIERS=1"
	.align	128
        .global         triton_poi_fused_div_maximum_mean_std_sub_10
        .type           triton_poi_fused_div_maximum_mean_std_sub_10,@function
        .size           triton_poi_fused_div_maximum_mean_std_sub_10,(.L_x_1 - triton_poi_fused_div_maximum_mean_std_sub_10)
        .other          triton_poi_fused_div_maximum_mean_std_sub_10,@"STO_CUDA_ENTRY STV_DEFAULT"
triton_poi_fused_div_maximum_mean_std_sub_10:
.text.triton_poi_fused_div_maximum_mean_std_sub_10:
[----:B------:R-:W0:Y:S01]  /*0000*/  LDC R1, c[0x0][0x28] ;  /* 0x00000a00ff017b82 */ /* 0x000e220000000800 */
[----:B------:R-:W1:Y:S07]  /*0010*/  S2R R13, SR_TID.X ;  /* 0x00000000000d7919 */ /* 0x000e6e0000002100 */
[----:B------:R-:W2:Y:S01]  /*0020*/  S2UR UR4, SR_CTAID.Y ;  /* 0x00000000000479c3 */ /* 0x000ea20000002600 */
[----:B------:R-:W-:Y:S01]  /*0030*/  HFMA2.MMA R12, -RZ, RZ, 0, 0 ;  /* 0x00000000ff0c7435 */ /* 0x000fe200000001ff */
[----:B------:R-:W-:-:S06]  /*0040*/  ULDC.64 UR8, c[0x0][0x208] ;  /* 0x0000820000087ab9 */ /* 0x000fcc0000000a00 */
[----:B------:R-:W3:Y:S08]  /*0050*/  LDC.64 R16, c[0x0][0x220] ;  /* 0x00008800ff107b82 */ /* 0x000ef00000000a00 */
[----:B------:R-:W4:Y:S01]  /*0060*/  LDC.64 R6, c[0x0][0x218] ;  /* 0x00008600ff067b82 */ /* 0x000f220000000a00 */
[----:B--2---:R-:W-:-:S07]  /*0070*/  USHF.L.U32 UR4, UR4, 0x4, URZ ;  /* 0x0000000404047899 */ /* 0x004fce000800063f */
[----:B------:R-:W2:Y:S01]  /*0080*/  LDC.64 R4, c[0x0][0x210] ;  /* 0x00008400ff047b82 */ /* 0x000ea20000000a00 */
[----:B-1----:R-:W-:-:S04]  /*0090*/  SHF.R.U32.HI R0, RZ, 0x4, R13 ;  /* 0x00000004ff007819 */ /* 0x002fc8000001160d */
[----:B------:R-:W-:-:S04]  /*00a0*/  SGXT.U32 R0, R0, 0x3 ;  /* 0x000000030000781a */ /* 0x000fc80000000000 */
[----:B------:R-:W-:-:S04]  /*00b0*/  LOP3.LUT R10, R0, UR4, RZ, 0xfc, !PT ;  /* 0x00000004000a7c12 */ /* 0x000fc8000f8efcff */
[C---:B------:R-:W-:Y:S01]  /*00c0*/  ISETP.GE.AND P0, PT, R10.reuse, 0xc, PT ;  /* 0x0000000c0a00780c */ /* 0x040fe20003f06270 */
[C---:B------:R-:W-:Y:S01]  /*00d0*/  IMAD.HI R0, R10.reuse, 0x55555556, RZ ;  /* 0x555555560a007827 */ /* 0x040fe200078e02ff */
[----:B------:R-:W-:-:S04]  /*00e0*/  LOP3.LUT R14, R10, 0x8, RZ, 0xfc, !PT ;  /* 0x000000080a0e7812 */ /* 0x000fc800078efcff */
[----:B------:R-:W-:-:S05]  /*00f0*/  LEA.HI R19, R0, R0, RZ, 0x1 ;  /* 0x0000000000137211 */ /* 0x000fca00078f08ff */
[----:B---3--:R-:W-:-:S05]  /*0100*/  IMAD.WIDE R8, R19, 0x4, R16 ;  /* 0x0000000413087825 */ /* 0x008fca00078e0210 */
[----:B------:R1:W3:Y:S01]  /*0110*/  @!P0 LDG.E.EL R12, desc[UR8][R8.64] ;  /* 0x00000008080c8981 */ /* 0x0002e2000c2e1900 */
[C---:B------:R-:W-:Y:S01]  /*0120*/  IMAD.HI R15, R14.reuse, 0x55555556, RZ ;  /* 0x555555560e0f7827 */ /* 0x040fe200078e02ff */
[----:B------:R-:W-:Y:S01]  /*0130*/  ISETP.GE.AND P1, PT, R14, 0xc, PT ;  /* 0x0000000c0e00780c */ /* 0x000fe20003f26270 */
[----:B------:R-:W5:Y:S01]  /*0140*/  S2R R0, SR_CTAID.X ;  /* 0x0000000000007919 */ /* 0x000f620000002500 */
[----:B------:R-:W-:Y:S02]  /*0150*/  MOV R2, RZ ;  /* 0x000000ff00027202 */ /* 0x000fe40000000f00 */
[----:B------:R-:W-:Y:S02]  /*0160*/  LEA.HI R15, R15, R15, RZ, 0x1 ;  /* 0x0000000f0f0f7211 */ /* 0x000fe400078f08ff */
[----:B------:R-:W-:-:S03]  /*0170*/  SHF.L.U32 R3, R13, 0x2, RZ ;  /* 0x000000020d037819 */ /* 0x000fc600000006ff */
[----:B------:R-:W-:-:S05]  /*0180*/  IMAD.WIDE R16, R15, 0x4, R16 ;  /* 0x000000040f107825 */ /* 0x000fca00078e0210 */
[----:B------:R4:W3:Y:S01]  /*0190*/  @!P1 LDG.E.EL R2, desc[UR8][R16.64] ;  /* 0x0000000810029981 */ /* 0x0008e2000c2e1900 */
[----:B-1----:R-:W-:Y:S01]  /*01a0*/  CS2R R8, SRZ ;  /* 0x0000000000087805 */ /* 0x002fe2000001ff00 */
[----:B----4-:R-:W-:Y:S01]  /*01b0*/  IMAD.WIDE R16, R19, 0x4, R6 ;  /* 0x0000000413107825 */ /* 0x010fe200078e0206 */
[----:B-----5:R-:W-:-:S04]  /*01c0*/  SHF.L.U32 R0, R0, 0x6, RZ ;  /* 0x0000000600007819 */ /* 0x020fc800000006ff */
[----:B------:R-:W-:Y:S01]  /*01d0*/  LOP3.LUT R21, R0, 0x3c, R3, 0xf8, !PT ;  /* 0x0000003c00157812 */ /* 0x000fe200078ef803 */
[----:B------:R-:W-:-:S03]  /*01e0*/  HFMA2.MMA R3, -RZ, RZ, 0, 0 ;  /* 0x00000000ff037435 */ /* 0x000fc600000001ff */
[----:B------:R-:W-:Y:S02]  /*01f0*/  LEA R23, R10, R21, 0xc ;  /* 0x000000150a177211 */ /* 0x000fe400078e60ff */
[----:B------:R-:W-:-:S03]  /*0200*/  CS2R R10, SRZ ;  /* 0x00000000000a7805 */ /* 0x000fc6000001ff00 */
[----:B--2---:R-:W-:Y:S02]  /*0210*/  IMAD.WIDE R18, R23, 0x4, R4 ;  /* 0x0000000417127825 */ /* 0x004fe400078e0204 */
[----:B------:R1:W2:Y:S04]  /*0220*/  @!P0 LDG.E.EL R3, desc[UR8][R16.64] ;  /* 0x0000000810038981 */ /* 0x0002a8000c2e1900 */
[----:B------:R4:W2:Y:S01]  /*0230*/  @!P0 LDG.E.EL.128 R8, desc[UR8][R18.64] ;  /* 0x0000000812088981 */ /* 0x0008a2000c2e1d00 */
[----:B------:R-:W-:Y:S01]  /*0240*/  LEA R21, R14, R21, 0xc ;  /* 0x000000150e157211 */ /* 0x000fe200078e60ff */
[----:B------:R-:W-:Y:S01]  /*0250*/  IMAD.WIDE R22, R15, 0x4, R6 ;  /* 0x000000040f167825 */ /* 0x000fe200078e0206 */
[----:B------:R-:W-:-:S03]  /*0260*/  CS2R R6, SRZ ;  /* 0x0000000000067805 */ /* 0x000fc6000001ff00 */
[----:B------:R-:W-:Y:S01]  /*0270*/  IMAD.WIDE R14, R21, 0x4, R4 ;  /* 0x00000004150e7825 */ /* 0x000fe200078e0204 */
[----:B------:R-:W-:Y:S02]  /*0280*/  MOV R21, RZ ;  /* 0x000000ff00157202 */ /* 0x000fe40000000f00 */
[----:B------:R-:W-:-:S04]  /*0290*/  CS2R R4, SRZ ;  /* 0x0000000000047805 */ /* 0x000fc8000001ff00 */
[----:B------:R-:W5:Y:S04]  /*02a0*/  @!P1 LDG.E.EL R21, desc[UR8][R22.64] ;  /* 0x0000000816159981 */ /* 0x000f68000c2e1900 */
[----:B------:R4:W5:Y:S01]  /*02b0*/  @!P1 LDG.E.EL.128 R4, desc[UR8][R14.64] ;  /* 0x000000080e049981 */ /* 0x000962000c2e1d00 */
[----:B------:R-:W4:Y:S01]  /*02c0*/  S2UR UR6, SR_CgaCtaId ;  /* 0x00000000000679c3 */ /* 0x000f220000008800 */
[C---:B-1----:R-:W-:Y:S01]  /*02d0*/  SHF.L.U32 R17, R13.reuse, 0x2, RZ ;  /* 0x000000020d117819 */ /* 0x042fe200000006ff */
[----:B------:R-:W-:Y:S01]  /*02e0*/  UMOV UR5, 0x400 ;  /* 0x0000040000057882 */ /* 0x000fe20000000000 */
[----:B----4-:R-:W1:Y:S01]  /*02f0*/  S2R R18, SR_TID.X ;  /* 0x0000000000127919 */ /* 0x010e620000002100 */
[----:B------:R-:W-:Y:S02]  /*0300*/  LOP3.LUT R19, R13, 0x40, RZ, 0xc0, !PT ;  /* 0x000000400d137812 */ /* 0x000fe400078ec0ff */
[----:B------:R-:W-:-:S02]  /*0310*/  LOP3.LUT R16, R17, 0xc0, RZ, 0xc0, !PT ;  /* 0x000000c011107812 */ /* 0x000fc400078ec0ff */
[----:B------:R-:W-:Y:S02]  /*0320*/  LOP3.LUT R0, R0, 0x3f, R13, 0xf8, !PT ;  /* 0x0000003f00007812 */ /* 0x000fe400078ef80d */
[----:B0-----:R-:W-:Y:S02]  /*0330*/  SHF.R.U32.HI R15, RZ, 0x6, R13 ;  /* 0x00000006ff0f7819 */ /* 0x001fe4000001160d */
[----:B------:R-:W-:Y:S02]  /*0340*/  LEA R16, R19, R16, 0x2 ;  /* 0x0000001013107211 */ /* 0x000fe400078e10ff */
[----:B------:R-:W-:Y:S02]  /*0350*/  LOP3.LUT R13, R13, 0x7f, RZ, 0xc0, !PT ;  /* 0x0000007f0d0d7812 */ /* 0x000fe400078ec0ff */
[----:B------:R-:W-:Y:S02]  /*0360*/  LOP3.LUT R17, R16, 0x3c, R17, 0xf8, !PT ;  /* 0x0000003c10117812 */ /* 0x000fe400078ef811 */
[----:B------:R-:W-:Y:S01]  /*0370*/  ISETP.LE.AND P6, PT, RZ, UR4, PT ;  /* 0x00000004ff007c0c */ /* 0x000fe2000bfc3270 */
[----:B------:R-:W-:-:S06]  /*0380*/  UPRMT UR5, UR6, 0x654, UR5 ;  /* 0x0000065406057896 */ /* 0x000fcc0008000005 */
[----:B------:R-:W-:-:S04]  /*0390*/  LEA.HI R16, R16, UR5, RZ, 0x1c ;  /* 0x0000000510107c11 */ /* 0x000fc8000f8fe0ff */
[----:B------:R-:W-:Y:S02]  /*03a0*/  LEA R16, R17, R16, 0x2 ;  /* 0x0000001011107211 */ /* 0x000fe400078e10ff */
[----:B-1----:R-:W-:Y:S02]  /*03b0*/  SHF.R.U32.HI R14, RZ, 0x4, R18 ;  /* 0x00000004ff0e7819 */ /* 0x002fe40000011612 */
[C---:B------:R-:W-:Y:S02]  /*03c0*/  LOP3.LUT R18, R13.reuse, 0x180, RZ, 0xfc, !PT ;  /* 0x000001800d127812 */ /* 0x040fe400078efcff */
[----:B------:R-:W-:Y:S02]  /*03d0*/  LOP3.LUT R14, R14, 0x4, RZ, 0xc0, !PT ;  /* 0x000000040e0e7812 */ /* 0x000fe400078ec0ff */
[----:B------:R-:W-:Y:S02]  /*03e0*/  LOP3.LUT R17, R13, 0x100, RZ, 0xfc, !PT ;  /* 0x000001000d117812 */ /* 0x000fe400078efcff */
[----:B------:R-:W-:-:S02]  /*03f0*/  SHF.R.U32.HI R23, RZ, 0x4, R18 ;  /* 0x00000004ff177819 */ /* 0x000fc40000011612 */
[----:B------:R-:W-:Y:S02]  /*0400*/  IADD3 R14, R14, UR5, RZ ;  /* 0x000000050e0e7c10 */ /* 0x000fe4000fffe0ff */
[----:B------:R-:W-:Y:S02]  /*0410*/  SHF.R.U32.HI R17, RZ, 0x4, R17 ;  /* 0x00000004ff117819 */ /* 0x000fe40000011611 */
[----:B------:R-:W-:Y:S02]  /*0420*/  LOP3.LUT R24, R23, 0x1c, RZ, 0xc0, !PT ;  /* 0x0000001c17187812 */ /* 0x000fe400078ec0ff */
[----:B------:R-:W-:Y:S02]  /*0430*/  LEA R18, R13, R14, 0x2 ;  /* 0x0000000e0d127211 */ /* 0x000fe400078e10ff */
[----:B------:R-:W-:Y:S02]  /*0440*/  LOP3.LUT R20, R17, 0x14, RZ, 0xc0, !PT ;  /* 0x0000001411147812 */ /* 0x000fe400078ec0ff */
[----:B------:R-:W-:-:S02]  /*0450*/  IADD3 R28, R24, UR5, RZ ;  /* 0x00000005181c7c10 */ /* 0x000fc4000fffe0ff */
[----:B------:R-:W-:Y:S01]  /*0460*/  IADD3 R26, R20, UR5, RZ ;  /* 0x00000005141a7c10 */ /* 0x000fe2000fffe0ff */
[----:B---3--:R-:W-:Y:S01]  /*0470*/  FMUL R22, R12, 8.1386831880081444979e-05 ;  /* 0x38aaae390c167820 */ /* 0x008fe20000400000 */
[----:B------:R-:W-:Y:S02]  /*0480*/  SGXT.U32 R12, R15, 0x1 ;  /* 0x000000010f0c781a */ /* 0x000fe40000000000 */
[----:B------:R-:W-:Y:S02]  /*0490*/  LOP3.LUT R15, R13, 0x80, RZ, 0xfc, !PT ;  /* 0x000000800d0f7812 */ /* 0x000fe400078efcff */
[----:B------:R-:W-:Y:S01]  /*04a0*/  LOP3.LUT R12, R12, UR4, RZ, 0xfc, !PT ;  /* 0x000000040c0c7c12 */ /* 0x000fe2000f8efcff */
[----:B------:R-:W0:Y:S01]  /*04b0*/  MUFU.SQRT R22, R22 ;  /* 0x0000001600167308 */ /* 0x000e220000002000 */
[----:B------:R-:W-:Y:S02]  /*04c0*/  SHF.R.U32.HI R15, RZ, 0x4, R15 ;  /* 0x00000004ff0f7819 */ /* 0x000fe4000001160f */
[C---:B------:R-:W-:Y:S01]  /*04d0*/  LOP3.LUT R17, R12.reuse, 0x2, RZ, 0xfc, !PT ;  /* 0x000000020c117812 */ /* 0x040fe200078efcff */
[----:B------:R-:W-:Y:S01]  /*04e0*/  IMAD.HI R19, R12, 0x55555556, RZ ;  /* 0x555555560c137827 */ /* 0x000fe200078e02ff */
[----:B------:R-:W-:-:S02]  /*04f0*/  LOP3.LUT R14, R15, 0xc, RZ, 0xc0, !PT ;  /* 0x0000000c0f0e7812 */ /* 0x000fc400078ec0ff */
[----:B------:R-:W-:Y:S02]  /*0500*/  LOP3.LUT R15, R12, 0x4, RZ, 0xfc, !PT ;  /* 0x000000040c0f7812 */ /* 0x000fe400078efcff */
[----:B------:R-:W-:Y:S01]  /*0510*/  LEA.HI R19, R19, R19, RZ, 0x1 ;  /* 0x0000001313137211 */ /* 0x000fe200078f08ff */
[----:B------:R-:W-:Y:S01]  /*0520*/  FMUL R2, R2, 8.1386831880081444979e-05 ;  /* 0x38aaae3902027820 */ /* 0x000fe20000400000 */
[----:B------:R-:W-:-:S03]  /*0530*/  IADD3 R14, R14, UR5, RZ ;  /* 0x000000050e0e7c10 */ /* 0x000fc6000fffe0ff */
[----:B------:R-:W-:Y:S01]  /*0540*/  IMAD R23, R19, -0x3, R12 ;  /* 0xfffffffd13177824 */ /* 0x000fe200078e020c */
[C---:B0-----:R-:W-:Y:S02]  /*0550*/  FSETP.GT.AND P0, PT, R22.reuse, 0.0090210977941751480103, PT ;  /* 0x3c13cd3a1600780b */ /* 0x041fe40003f04000 */
[----:B------:R-:W-:Y:S01]  /*0560*/  FSETP.NAN.AND P1, PT, R22, R22, PT ;  /* 0x000000161600720b */ /* 0x000fe20003f28000 */
[----:B------:R-:W0:Y:S01]  /*0570*/  MUFU.SQRT R2, R2 ;  /* 0x0000000200027308 */ /* 0x000e220000002000 */
[----:B------:R-:W-:Y:S01]  /*0580*/  IMAD R24, R0, 0x3, R23 ;  /* 0x0000000300187824 */ /* 0x000fe200078e0217 */
[----:B------:R-:W-:Y:S01]  /*0590*/  LEA R20, R13, R14, 0x2 ;  /* 0x0000000e0d147211 */ /* 0x000fe200078e10ff */
[----:B------:R-:W-:Y:S01]  /*05a0*/  IMAD.HI R23, R15, 0x55555556, RZ ;  /* 0x555555560f177827 */ /* 0x000fe200078e02ff */
[C---:B------:R-:W-:Y:S02]  /*05b0*/  LEA R14, R13.reuse, R26, 0x2 ;  /* 0x0000001a0d0e7211 */ /* 0x040fe400078e10ff */
[----:B------:R-:W-:Y:S01]  /*05c0*/  LEA R13, R13, R28, 0x2 ;  /* 0x0000001c0d0d7211 */ /* 0x000fe200078e10ff */
[----:B------:R-:W-:Y:S01]  /*05d0*/  IMAD R19, R19, 0x3000, R24 ;  /* 0x0000300013137824 */ /* 0x000fe200078e0218 */
[----:B------:R-:W-:Y:S01]  /*05e0*/  LOP3.LUT R27, R12, 0x6, RZ, 0xfc, !PT ;  /* 0x000000060c1b7812 */ /* 0x000fe200078efcff */
[----:B------:R-:W-:Y:S01]  /*05f0*/  IMAD.HI R24, R17, 0x55555556, RZ ;  /* 0x5555555611187827 */ /* 0x000fe200078e02ff */
[----:B------:R-:W-:-:S02]  /*0600*/  @!P0 FSEL R22, R22, 0.0090210977941751480103, P1 ;  /* 0x3c13cd3a16168808 */ /* 0x000fc40000800000 */
[----:B------:R-:W-:Y:S02]  /*0610*/  ISETP.GE.AND P0, PT, R17, 0xc, PT ;  /* 0x0000000c1100780c */ /* 0x000fe40003f06270 */
[C---:B------:R-:W-:Y:S02]  /*0620*/  FSETP.GT.AND P3, PT, R22.reuse, 8.50705917302346158658e+37, PT ;  /* 0x7e8000001600780b */ /* 0x040fe40003f64000 */
[----:B------:R-:W-:Y:S02]  /*0630*/  FSETP.GEU.AND P2, PT, R22, 1.175494350822287508e-38, PT ;  /* 0x008000001600780b */ /* 0x000fe40003f4e000 */
[----:B0-----:R-:W-:Y:S02]  /*0640*/  FSETP.GT.AND P4, PT, R2, 0.0090210977941751480103, PT ;  /* 0x3c13cd3a0200780b */ /* 0x001fe40003f84000 */
[----:B------:R-:W-:Y:S02]  /*0650*/  LEA.HI R26, R24, R24, RZ, 0x1 ;  /* 0x00000018181a7211 */ /* 0x000fe400078f08ff */
[----:B------:R-:W-:-:S02]  /*0660*/  LEA.HI R24, R23, R23, RZ, 0x1 ;  /* 0x0000001717187211 */ /* 0x000fc400078f08ff */
[----:B------:R-:W-:Y:S01]  /*0670*/  FSETP.NAN.AND P5, PT, R2, R2, PT ;  /* 0x000000020200720b */ /* 0x000fe20003fa8000 */
[----:B------:R-:W-:Y:S01]  /*0680*/  IMAD R17, R26, -0x3, R17 ;  /* 0xfffffffd1a117824 */ /* 0x000fe200078e0211 */
[----:B------:R-:W-:Y:S01]  /*0690*/  ISETP.GE.AND P1, PT, R15, 0xc, PT ;  /* 0x0000000c0f00780c */ /* 0x000fe20003f26270 */
[----:B------:R-:W-:Y:S01]  /*06a0*/  @P3 FMUL R22, R22, 0.25 ;  /* 0x3e80000016163820 */ /* 0x000fe20000400000 */
[----:B------:R-:W-:Y:S02]  /*06b0*/  IMAD R15, R24, -0x3, R15 ;  /* 0xfffffffd180f7824 */ /* 0x000fe400078e020f */
[----:B------:R-:W-:Y:S02]  /*06c0*/  IMAD R17, R0, 0x3, R17 ;  /* 0x0000000300117824 */ /* 0x000fe400078e0211 */
[----:B------:R-:W-:Y:S01]  /*06d0*/  @!P2 FMUL R22, R22, 16777216 ;  /* 0x4b8000001616a820 */ /* 0x000fe20000400000 */
[C---:B--2---:R-:W-:Y:S01]  /*06e0*/  FFMA R10, R3.reuse, -8.1380210758652538061e-05, R10 ;  /* 0xb8aaaaab030a7823 */ /* 0x044fe2000000000a */
[C---:B------:R-:W-:Y:S01]  /*06f0*/  FFMA R8, R3.reuse, -8.1380210758652538061e-05, R8 ;  /* 0xb8aaaaab03087823 */ /* 0x040fe20000000008 */
[C---:B------:R-:W-:Y:S01]  /*0700*/  FFMA R9, R3.reuse, -8.1380210758652538061e-05, R9 ;  /* 0xb8aaaaab03097823 */ /* 0x040fe20000000009 */
[----:B------:R-:W-:Y:S01]  /*0710*/  FFMA R3, R3, -8.1380210758652538061e-05, R11 ;  /* 0xb8aaaaab03037823 */ /* 0x000fe2000000000b */
[----:B------:R-:W-:Y:S01]  /*0720*/  @P3 FMUL R10, R10, 0.25 ;  /* 0x3e8000000a0a3820 */ /* 0x000fe20000400000 */
[----:B------:R-:W0:Y:S01]  /*0730*/  MUFU.RCP R22, R22 ;  /* 0x0000001600167308 */ /* 0x000e220000001000 */
[----:B------:R-:W-:Y:S01]  /*0740*/  @P3 FMUL R8, R8, 0.25 ;  /* 0x3e80000008083820 */ /* 0x000fe20000400000 */
[----:B------:R-:W-:Y:S01]  /*0750*/  @P3 FMUL R9, R9, 0.25 ;  /* 0x3e80000009093820 */ /* 0x000fe20000400000 */
[----:B------:R-:W-:Y:S01]  /*0760*/  @P3 FMUL R3, R3, 0.25 ;  /* 0x3e80000003033820 */ /* 0x000fe20000400000 */
[----:B------:R-:W-:Y:S01]  /*0770*/  @!P2 FMUL R10, R10, 16777216 ;  /* 0x4b8000000a0aa820 */ /* 0x000fe20000400000 */
[----:B------:R-:W-:Y:S01]  /*0780*/  @!P2 FMUL R8, R8, 16777216 ;  /* 0x4b8000000808a820 */ /* 0x000fe20000400000 */
[----:B------:R-:W-:Y:S01]  /*0790*/  @!P2 FMUL R9, R9, 16777216 ;  /* 0x4b8000000909a820 */ /* 0x000fe20000400000 */
[----:B------:R-:W-:Y:S01]  /*07a0*/  @!P2 FMUL R3, R3, 16777216 ;  /* 0x4b8000000303a820 */ /* 0x000fe20000400000 */
[----:B------:R-:W-:Y:S01]  /*07b0*/  @!P4 FSEL R2, R2, 0.0090210977941751480103, P5 ;  /* 0x3c13cd3a0202c808 */ /* 0x000fe20002800000 */
[----:B------:R-:W-:Y:S01]  /*07c0*/  IMAD R15, R0, 0x3, R15 ;  /* 0x00000003000f7824 */ /* 0x000fe200078e020f */
[----:B------:R-:W-:Y:S01]  /*07d0*/  ISETP.GE.AND P3, PT, R27, 0xc, PT ;  /* 0x0000000c1b00780c */ /* 0x000fe20003f66270 */
[C---:B-----5:R-:W-:Y:S01]  /*07e0*/  FFMA R4, R21.reuse, -8.1380210758652538061e-05, R4 ;  /* 0xb8aaaaab15047823 */ /* 0x060fe20000000004 */
[C---:B------:R-:W-:Y:S01]  /*07f0*/  FSETP.GT.AND P4, PT, R2.reuse, 8.50705917302346158658e+37, PT ;  /* 0x7e8000000200780b */ /* 0x040fe20003f84000 */
[C---:B------:R-:W-:Y:S01]  /*0800*/  FFMA R5, R21.reuse, -8.1380210758652538061e-05, R5 ;  /* 0xb8aaaaab15057823 */ /* 0x040fe20000000005 */
[----:B------:R-:W-:Y:S01]  /*0810*/  FSETP.GEU.AND P5, PT, R2, 1.175494350822287508e-38, PT ;  /* 0x008000000200780b */ /* 0x000fe20003fae000 */
[C---:B0-----:R-:W-:Y:S01]  /*0820*/  FMUL R11, R22.reuse, R8 ;  /* 0x00000008160b7220 */ /* 0x041fe20000400000 */
[C---:B------:R-:W-:Y:S01]  /*0830*/  FMUL R9, R22.reuse, R9 ;  /* 0x0000000916097220 */ /* 0x040fe20000400000 */
[C---:B------:R-:W-:Y:S01]  /*0840*/  FMUL R23, R22.reuse, R10 ;  /* 0x0000000a16177220 */ /* 0x040fe20000400000 */
[----:B------:R-:W-:Y:S01]  /*0850*/  FMUL R3, R22, R3 ;  /* 0x0000000316037220 */ /* 0x000fe20000400000 */
[C---:B------:R-:W-:Y:S01]  /*0860*/  FFMA R6, R21.reuse, -8.1380210758652538061e-05, R6 ;  /* 0xb8aaaaab15067823 */ /* 0x040fe20000000006 */
[----:B------:R-:W-:Y:S01]  /*0870*/  STS [R16], R11 ;  /* 0x0000000b10007388 */ /* 0x000fe20000000800 */
[----:B------:R-:W-:Y:S01]  /*0880*/  FFMA R7, R21, -8.1380210758652538061e-05, R7 ;  /* 0xb8aaaaab15077823 */ /* 0x000fe20000000007 */
[----:B------:R-:W-:Y:S01]  /*0890*/  ISETP.GE.AND P2, PT, R12, 0xc, PT ;  /* 0x0000000c0c00780c */ /* 0x000fe20003f46270 */
[----:B------:R-:W-:Y:S01]  /*08a0*/  IMAD R17, R26, 0x3000, R17 ;  /* 0x000030001a117824 */ /* 0x000fe200078e0211 */
[----:B------:R-:W-:Y:S01]  /*08b0*/  STS [R16+0x4], R9 ;  /* 0x0000040910007388 */ /* 0x000fe20000000800 */
[----:B------:R-:W-:Y:S01]  /*08c0*/  @P4 FMUL R2, R2, 0.25 ;  /* 0x3e80000002024820 */ /* 0x000fe20000400000 */
[----:B------:R-:W-:Y:S01]  /*08d0*/  @P4 FMUL R4, R4, 0.25 ;  /* 0x3e80000004044820 */ /* 0x000fe20000400000 */
[----:B------:R-:W-:Y:S01]  /*08e0*/  @P4 FMUL R5, R5, 0.25 ;  /* 0x3e80000005054820 */ /* 0x000fe20000400000 */
[----:B------:R-:W-:Y:S01]  /*08f0*/  STS [R16+0x8], R23 ;  /* 0x0000081710007388 */ /* 0x000fe20000000800 */
[----:B------:R-:W-:Y:S01]  /*0900*/  @!P5 FMUL R2, R2, 16777216 ;  /* 0x4b8000000202d820 */ /* 0x000fe20000400000 */
[----:B------:R-:W-:Y:S01]  /*0910*/  @P4 FMUL R6, R6, 0.25 ;  /* 0x3e80000006064820 */ /* 0x000fe20000400000 */
[----:B------:R-:W-:Y:S01]  /*0920*/  @P4 FMUL R7, R7, 0.25 ;  /* 0x3e80000007074820 */ /* 0x000fe20000400000 */
[----:B------:R0:W-:Y:S01]  /*0930*/  STS [R16+0xc], R3 ;  /* 0x00000c0310007388 */ /* 0x0001e20000000800 */
[----:B------:R-:W-:Y:S01]  /*0940*/  @!P5 FMUL R4, R4, 16777216 ;  /* 0x4b8000000404d820 */ /* 0x000fe20000400000 */
[----:B------:R-:W-:Y:S01]  /*0950*/  @!P5 FMUL R5, R5, 16777216 ;  /* 0x4b8000000505d820 */ /* 0x000fe20000400000 */
[----:B------:R-:W1:Y:S01]  /*0960*/  MUFU.RCP R2, R2 ;  /* 0x0000000200027308 */ /* 0x000e620000001000 */
[----:B------:R-:W-:Y:S01]  /*0970*/  BAR.SYNC.DEFER_BLOCKING 0x0 ;  /* 0x0000000000007b1d */ /* 0x000fe20000010000 */
[----:B------:R-:W-:Y:S01]  /*0980*/  @!P5 FMUL R6, R6, 16777216 ;  /* 0x4b8000000606d820 */ /* 0x000fe20000400000 */
[----:B------:R-:W-:Y:S01]  /*0990*/  @!P5 FMUL R7, R7, 16777216 ;  /* 0x4b8000000707d820 */ /* 0x000fe20000400000 */
[----:B------:R-:W-:-:S02]  /*09a0*/  IMAD R15, R24, 0x3000, R15 ;  /* 0x00003000180f7824 */ /* 0x000fc400078e020f */
[C---:B-1----:R-:W-:Y:S01]  /*09b0*/  FMUL R21, R2.reuse, R4 ;  /* 0x0000000402157220 */ /* 0x042fe20000400000 */
[C---:B------:R-:W-:Y:S01]  /*09c0*/  FMUL R5, R2.reuse, R5 ;  /* 0x0000000502057220 */ /* 0x040fe20000400000 */
[C---:B------:R-:W-:Y:S01]  /*09d0*/  FMUL R29, R2.reuse, R6 ;  /* 0x00000006021d7220 */ /* 0x040fe20000400000 */
[----:B------:R-:W-:Y:S01]  /*09e0*/  FMUL R22, R2, R7 ;  /* 0x0000000702167220 */ /* 0x000fe20000400000 */
[C---:B------:R-:W-:Y:S01]  /*09f0*/  LOP3.LUT R6, R12.reuse, 0xc, RZ, 0xfc, !PT ;  /* 0x0000000c0c067812 */ /* 0x040fe200078efcff */
[----:B0-----:R-:W0:Y:S01]  /*0a00*/  LDC.64 R2, c[0x0][0x228] ;  /* 0x00008a00ff027b82 */ /* 0x001e220000000a00 */
[----:B------:R-:W-:Y:S01]  /*0a10*/  LOP3.LUT R7, R12, 0xa, RZ, 0xfc, !PT ;  /* 0x0000000a0c077812 */ /* 0x000fe200078efcff */
[----:B------:R-:W-:Y:S01]  /*0a20*/  IMAD.HI R4, R27, 0x55555556, RZ ;  /* 0x555555561b047827 */ /* 0x000fe200078e02ff */
[----:B------:R-:W1:Y:S02]  /*0a30*/  LDS R23, [R18] ;  /* 0x0000000012177984 */ /* 0x000e640000000800 */
[----:B------:R-:W-:-:S02]  /*0a40*/  ISETP.GE.AND P5, PT, R7, 0xc, PT ;  /* 0x0000000c0700780c */ /* 0x000fc40003fa6270 */
[----:B------:R-:W-:Y:S01]  /*0a50*/  LEA.HI R4, R4, R4, RZ, 0x1 ;  /* 0x0000000404047211 */ /* 0x000fe200078f08ff */
[----:B------:R-:W2:Y:S04]  /*0a60*/  LDS R25, [R20+0x200] ;  /* 0x0002000014197984 */ /* 0x000ea80000000800 */
[----:B------:R-:W3:Y:S04]  /*0a70*/  LDS R9, [R14+0x400] ;  /* 0x000400000e097984 */ /* 0x000ee80000000800 */
[----:B------:R-:W4:Y:S01]  /*0a80*/  LDS R8, [R13+0x600] ;  /* 0x000600000d087984 */ /* 0x000f220000000800 */
[----:B------:R-:W-:Y:S06]  /*0a90*/  BAR.SYNC.DEFER_BLOCKING 0x0 ;  /* 0x0000000000007b1d */ /* 0x000fec0000010000 */
[----:B------:R5:W-:Y:S04]  /*0aa0*/  STS [R16], R21 ;  /* 0x0000001510007388 */ /* 0x000be80000000800 */
[----:B------:R5:W-:Y:S04]  /*0ab0*/  STS [R16+0x4], R5 ;  /* 0x0000040510007388 */ /* 0x000be80000000800 */
[----:B------:R5:W-:Y:S02]  /*0ac0*/  STS [R16+0x8], R29 ;  /* 0x0000081d10007388 */ /* 0x000be40000000800 */
[----:B-----5:R-:W-:-:S02]  /*0ad0*/  IMAD.HI R21, R6, 0x55555556, RZ ;  /* 0x5555555606157827 */ /* 0x020fc400078e02ff */
[----:B------:R5:W-:Y:S01]  /*0ae0*/  STS [R16+0xc], R22 ;  /* 0x00000c1610007388 */ /* 0x000be20000000800 */
[----:B------:R-:W-:Y:S01]  /*0af0*/  LOP3.LUT R5, R12, 0x8, RZ, 0xfc, !PT ;  /* 0x000000080c057812 */ /* 0x000fe200078efcff */
[----:B------:R-:W-:Y:S01]  /*0b00*/  BAR.SYNC.DEFER_BLOCKING 0x0 ;  /* 0x0000000000007b1d */ /* 0x000fe20000010000 */
[----:B------:R-:W-:Y:S01]  /*0b10*/  LEA.HI R21, R21, R21, RZ, 0x1 ;  /* 0x0000001515157211 */ /* 0x000fe200078f08ff */
[----:B------:R-:W-:Y:S01]  /*0b20*/  IMAD R29, R4, -0x3, R27 ;  /* 0xfffffffd041d7824 */ /* 0x000fe200078e021b */
[----:B------:R-:W-:Y:S01]  /*0b30*/  ISETP.GE.AND P4, PT, R5, 0xc, PT ;  /* 0x0000000c0500780c */ /* 0x000fe20003f86270 */
[----:B-----5:R-:W-:-:S04]  /*0b40*/  IMAD.HI R16, R7, 0x55555556, RZ ;  /* 0x5555555607107827 */ /* 0x020fc800078e02ff */
[C---:B------:R-:W-:Y:S01]  /*0b50*/  IMAD R27, R21.reuse, -0x3, R6 ;  /* 0xfffffffd151b7824 */ /* 0x040fe200078e0206 */
[----:B------:R-:W-:Y:S01]  /*0b60*/  LEA.HI R16, R16, R16, RZ, 0x1 ;  /* 0x0000001010107211 */ /* 0x000fe200078f08ff */
[C---:B------:R-:W-:Y:S02]  /*0b70*/  IMAD R29, R0.reuse, 0x3, R29 ;  /* 0x00000003001d7824 */ /* 0x040fe400078e021d */
[----:B------:R-:W-:Y:S02]  /*0b80*/  IMAD R6, R0, 0x3, R27 ;  /* 0x0000000300067824 */ /* 0x000fe400078e021b */
[----:B------:R-:W-:Y:S02]  /*0b90*/  IMAD R7, R16, -0x3, R7 ;  /* 0xfffffffd10077824 */ /* 0x000fe400078e0207 */
[----:B------:R-:W-:Y:S02]  /*0ba0*/  IMAD R29, R4, 0x3000, R29 ;  /* 0x00003000041d7824 */ /* 0x000fe400078e021d */
[----:B------:R-:W-:-:S02]  /*0bb0*/  IMAD R21, R21, 0x3000, R6 ;  /* 0x0000300015157824 */ /* 0x000fc400078e0206 */
[----:B0-----:R-:W-:Y:S01]  /*0bc0*/  IMAD.WIDE R28, R29, 0x4, R2 ;  /* 0x000000041d1c7825 */ /* 0x001fe200078e0202 */
[----:B------:R0:W5:Y:S04]  /*0bd0*/  LDS R10, [R18] ;  /* 0x00000000120a7984 */ /* 0x0001680000000800 */
[----:B------:R1:W5:Y:S04]  /*0be0*/  LDS R11, [R20+0x200] ;  /* 0x00020000140b7984 */ /* 0x0003680000000800 */
[----:B------:R-:W5:Y:S01]  /*0bf0*/  LDS R14, [R14+0x400] ;  /* 0x000400000e0e7984 */ /* 0x000f620000000800 */
[----:B0-----:R-:W-:-:S04]  /*0c00*/  IMAD.HI R18, R5, 0x55555556, RZ ;  /* 0x5555555605127827 */ /* 0x001fc800078e02ff */
[----:B-1----:R-:W-:Y:S01]  /*0c10*/  IMAD R20, R0, 0x3, R7 ;  /* 0x0000000300147824 */ /* 0x002fe200078e0207 */
[----:B------:R-:W-:Y:S01]  /*0c20*/  LEA.HI R18, R18, R18, RZ, 0x1 ;  /* 0x0000001212127211 */ /* 0x000fe200078f08ff */
[----:B------:R-:W-:-:S04]  /*0c30*/  IMAD.WIDE R6, R17, 0x4, R2 ;  /* 0x0000000411067825 */ /* 0x000fc800078e0202 */
[----:B------:R-:W-:-:S04]  /*0c40*/  IMAD R5, R18, -0x3, R5 ;  /* 0xfffffffd12057824 */ /* 0x000fc800078e0205 */
[----:B------:R-:W-:Y:S02]  /*0c50*/  IMAD R27, R0, 0x3, R5 ;  /* 0x00000003001b7824 */ /* 0x000fe400078e0205 */
[----:B------:R-:W-:-:S04]  /*0c60*/  IMAD.WIDE R4, R19, 0x4, R2 ;  /* 0x0000000413047825 */ /* 0x000fc800078e0202 */
[----:B------:R-:W-:Y:S01]  /*0c70*/  IMAD R27, R18, 0x3000, R27 ;  /* 0x00003000121b7824 */ /* 0x000fe200078e021b */
[----:B------:R0:W-:Y:S01]  /*0c80*/  @!P2 STG.E desc[UR8][R4.64], R23 ;  /* 0x000000170400a986 */ /* 0x0001e2000c101908 */
[----:B------:R-:W-:Y:S02]  /*0c90*/  IMAD R19, R16, 0x3000, R20 ;  /* 0x0000300010137824 */ /* 0x000fe400078e0214 */
[--C-:B------:R-:W-:Y:S01]  /*0ca0*/  IMAD.WIDE R16, R15, 0x4, R2.reuse ;  /* 0x000000040f107825 */ /* 0x100fe200078e0202 */
[----:B--2---:R0:W-:Y:S03]  /*0cb0*/  @!P0 STG.E desc[UR8][R6.64], R25 ;  /* 0x0000001906008986 */ /* 0x0041e6000c101908 */
[--C-:B------:R-:W-:Y:S01]  /*0cc0*/  IMAD.WIDE R26, R27, 0x4, R2.reuse ;  /* 0x000000041b1a7825 */ /* 0x100fe200078e0202 */
[----:B---3--:R0:W-:Y:S03]  /*0cd0*/  @!P1 STG.E desc[UR8][R16.64], R9 ;  /* 0x0000000910009986 */ /* 0x0081e6000c101908 */
[--C-:B------:R-:W-:Y:S01]  /*0ce0*/  IMAD.WIDE R18, R19, 0x4, R2.reuse ;  /* 0x0000000413127825 */ /* 0x100fe200078e0202 */
[----:B----4-:R0:W-:Y:S03]  /*0cf0*/  @!P3 STG.E desc[UR8][R28.64], R8 ;  /* 0x000000081c00b986 */ /* 0x0101e6000c101908 */
[----:B------:R-:W-:Y:S01]  /*0d00*/  IMAD.WIDE R20, R21, 0x4, R2 ;  /* 0x0000000415147825 */ /* 0x000fe200078e0202 */
[----:B-----5:R0:W-:Y:S04]  /*0d10*/  @!P4 STG.E desc[UR8][R26.64], R10 ;  /* 0x0000000a1a00c986 */ /* 0x0201e8000c101908 */
[----:B------:R0:W-:Y:S04]  /*0d20*/  @!P5 STG.E desc[UR8][R18.64], R11 ;  /* 0x0000000b1200d986 */ /* 0x0001e8000c101908 */
[----:B------:R0:W-:Y:S02]  /*0d30*/  @!P6 STG.E desc[UR8][R20.64], R14 ;  /* 0x0000000e1400e986 */ /* 0x0001e4000c101908 */
[----:B0-----:R-:W-:Y:S05]  /*0d40*/  @P6 EXIT ;  /* 0x000000000000694d */ /* 0x001fea0003800000 */
[----:B------:R-:W1:Y:S01]  /*0d50*/  LDS R13, [R13+0x600] ;  /* 0x000600000d0d7984 */ /* 0x000e620000000800 */
[----:B------:R-:W-:-:S05]  /*0d60*/  LOP3.LUT R12, R12, 0xe, RZ, 0xfc, !PT ;  /* 0x0000000e0c0c7812 */ /* 0x000fca00078efcff */
[----:B0-----:R-:W-:-:S05]  /*0d70*/  IMAD.HI R4, R12, 0x55555556, RZ ;  /* 0x555555560c047827 */ /* 0x001fca00078e02ff */
[----:B------:R-:W-:-:S05]  /*0d80*/  LEA.HI R5, R4, R4, RZ, 0x1 ;  /* 0x0000000404057211 */ /* 0x000fca00078f08ff */
[----:B------:R-:W-:-:S04]  /*0d90*/  IMAD R7, R5, -0x3, R12 ;  /* 0xfffffffd05077824 */ /* 0x000fc800078e020c */
[----:B------:R-:W-:-:S04]  /*0da0*/  IMAD R0, R0, 0x3, R7 ;  /* 0x0000000300007824 */ /* 0x000fc800078e0207 */
[----:B------:R-:W-:-:S04]  /*0db0*/  IMAD R5, R5, 0x3000, R0 ;  /* 0x0000300005057824 */ /* 0x000fc800078e0200 */
[----:B------:R-:W-:-:S05]  /*0dc0*/  IMAD.WIDE R2, R5, 0x4, R2 ;  /* 0x0000000405027825 */ /* 0x000fca00078e0202 */
[----:B-1----:R-:W-:Y:S01]  /*0dd0*/  STG.E desc[UR8][R2.64], R13 ;  /* 0x0000000d02007986 */ /* 0x002fe2000c101908 */
[----:B------:R-:W-:Y:S05]  /*0de0*/  EXIT ;  /* 0x000000000000794d */ /* 0x000fea0003800000 */
.L_x_0:
[----:B------:R-:W-:-:S00]  /*0df0*/  BRA `(.L_x_0) ;  /* 0xfffffffc00fc7947 */ /* 0x000fc0000383ffff */
[----:B------:R-:W-:-:S00]  /*0e00*/  NOP ;  /* 0x0000000000007918 */ /* 0x000fc00000000000 */
[----:B------:R-:W-:-:S00]  /*0e10*/  NOP ;  /* 0x0000000000007918 */ /* 0x000fc00000000000 */
[----:B------:R-:W-:-:S00]  /*0e20*/  NOP ;  /* 0x0000000000007918 */ /* 0x000fc00000000000 */
[----:B------:R-:W-:-:S00]  /*0e30*/  NOP ;  /* 0x0000000000007918 */ /* 0x000fc00000000000 */
[----:B------:R-:W-:-:S00]  /*0e40*/  NOP ;  /* 0x0000000000007918 */ /* 0x000fc00000000000 */
[----:B------:R-:W-:-:S00]  /*0e50*/  NOP ;  /* 0x0000000000007918 */ /* 0x000fc00000000000 */
[----:B------:R-:W-:-:S00]  /*0e60*/  NOP ;  /* 0x0000000000007918 */ /* 0x000fc00000000000 */
[----:B------:R-:W-:-:S00]  /*0e70*/  NOP ;  /* 0x0000000000007918 */ /* 0x000fc00000000000 */
.L_x_1:


//--------------------- .nv.global.init           --------------------------
	.section	.nv.global.init,"aw",@progbits
.nv.global.init:
	.type		_$_str,@object
	.size		_$_str,(_$_str_$_2 - _$_str)
_$_str:
        /*0000*/ 	.byte	0x5f, 0x5f, 0x43, 0x55, 0x44, 0x41, 0x5f, 0x46, 0x54, 0x5a, 0x00
	.type		_$_str_$_2,@object
	.size		_$_str_$_2,(.L_1 - _$_str_$_2)
_$_str_$_2:
        /*000b*/ 	.byte	0x5f, 0x5f, 0x43, 0x55, 0x44, 0x41, 0x5f, 0x50, 0x52, 0x45, 0x43, 0x5f, 0x53, 0x51, 0x52, 0x54
        /*001b*/ 	.byte	0x00
.L_1:


//--------------------- .nv.shared.triton_poi_fused_div_maximum_mean_std_sub_10 --------------------------
	.section	.nv.shared.triton_poi_fused_div_maximum_mean_std_sub_10,"aw",@nobits
	.sectionflags	@""
	.align	16
	.zero		1024


//--------------------- .nv.constant0.triton_poi_fused_div_maximum_mean_std_sub_10 --------------------------
	.section	.nv.constant0.triton_poi_fused_div_maximum_mean_std_sub_10,"a",@progbits
	.sectionflags	@""
	.align	4
.nv.constant0.triton_poi_fused_div_maximum_mean_std_sub_10:
	.zero		568
